	.headerflags	@"EF_CUDA_TEXMODE_UNIFIED EF_CUDA_64BIT_ADDRESS EF_CUDA_SM86 EF_CUDA_VIRTUAL_SM(EF_CUDA_SM86)"
	.elftype	@"ET_EXEC"


//--------------------- .nv.info                  --------------------------
	.section	.nv.info,"",@"SHT_CUDA_INFO"
	.align	4


	//----- nvinfo : EIATTR_REGCOUNT
	.align		4
        /*0000*/ 	.byte	0x04, 0x2f
        /*0002*/ 	.short	(.L_1 - .L_0)
	.align		4
.L_0:
        /*0004*/ 	.word	index@(triton_bmm)
        /*0008*/ 	.word	0x00000040


	//----- nvinfo : EIATTR_MIN_STACK_SIZE
	.align		4
.L_1:
        /*000c*/ 	.byte	0x04, 0x12
        /*000e*/ 	.short	(.L_3 - .L_2)
	.align		4
.L_2:
        /*0010*/ 	.word	index@(triton_bmm)
        /*0014*/ 	.word	0x00000000


	//----- nvinfo : EIATTR_FRAME_SIZE
	.align		4
.L_3:
        /*0018*/ 	.byte	0x04, 0x11
        /*001a*/ 	.short	(.L_5 - .L_4)
	.align		4
.L_4:
        /*001c*/ 	.word	index@(triton_bmm)
        /*0020*/ 	.word	0x00000000


	//----- nvinfo : EIATTR_MIN_STACK_SIZE
	.align		4
.L_5:
        /*0024*/ 	.byte	0x04, 0x12
        /*0026*/ 	.short	(.L_7 - .L_6)
	.align		4
.L_6:
        /*0028*/ 	.word	index@(triton_bmm)
        /*002c*/ 	.word	0x00000000
.L_7:


//--------------------- .nv.info.triton_bmm       --------------------------
	.section	.nv.info.triton_bmm,"",@"SHT_CUDA_INFO"
	.sectionflags	@""
	.align	4


	//----- nvinfo : EIATTR_CUDA_API_VERSION
	.align		4
        /*0000*/ 	.byte	0x04, 0x37
        /*0002*/ 	.short	(.L_9 - .L_8)
.L_8:
        /*0004*/ 	.word	0x0000007c


	//----- nvinfo : EIATTR_SW2861232_WAR
	.align		4
.L_9:
        /*0008*/ 	.byte	0x01, 0x35
	.zero		2


	//----- nvinfo : EIATTR_PARAM_CBANK
	.align		4
        /*000c*/ 	.byte	0x04, 0x0a
        /*000e*/ 	.short	(.L_11 - .L_10)
	.align		4
.L_10:
        /*0010*/ 	.word	index@(.nv.constant0.triton_bmm)
        /*0014*/ 	.short	0x0160
        /*0016*/ 	.short	0x0020


	//----- nvinfo : EIATTR_CBANK_PARAM_SIZE
	.align		4
.L_11:
        /*0018*/ 	.byte	0x03, 0x19
        /*001a*/ 	.short	0x0020


	//----- nvinfo : EIATTR_KPARAM_INFO
	.align		4
        /*001c*/ 	.byte	0x04, 0x17
        /*001e*/ 	.short	(.L_13 - .L_12)
.L_12:
        /*0020*/ 	.word	0x00000000
        /*0024*/ 	.short	0x0003
        /*0026*/ 	.short	0x0018
        /*0028*/ 	.byte	0x00, 0xf4, 0x21, 0x00


	//----- nvinfo : EIATTR_KPARAM_INFO
	.align		4
.L_13:
        /*002c*/ 	.byte	0x04, 0x17
        /*002e*/ 	.short	(.L_15 - .L_14)
.L_14:
        /*0030*/ 	.word	0x00000000
        /*0034*/ 	.short	0x0002
        /*0036*/ 	.short	0x0010
        /*0038*/ 	.byte	0x00, 0xf4, 0x21, 0x00


	//----- nvinfo : EIATTR_KPARAM_INFO
	.align		4
.L_15:
        /*003c*/ 	.byte	0x04, 0x17
        /*003e*/ 	.short	(.L_17 - .L_16)
.L_16:
        /*0040*/ 	.word	0x00000000
        /*0044*/ 	.short	0x0001
        /*0046*/ 	.short	0x0008
        /*0048*/ 	.byte	0x00, 0xf4, 0x21, 0x00


	//----- nvinfo : EIATTR_KPARAM_INFO
	.align		4
.L_17:
        /*004c*/ 	.byte	0x04, 0x17
        /*004e*/ 	.short	(.L_19 - .L_18)
.L_18:
        /*0050*/ 	.word	0x00000000
        /*0054*/ 	.short	0x0000
        /*0056*/ 	.short	0x0000
        /*0058*/ 	.byte	0x00, 0xf4, 0x21, 0x00


	//----- nvinfo : EIATTR_MAXREG_COUNT
	.align		4
.L_19:
        /*005c*/ 	.byte	0x03, 0x1b
        /*005e*/ 	.short	0x00ff


	//----- nvinfo : EIATTR_EXIT_INSTR_OFFSETS
	.align		4
        /*0060*/ 	.byte	0x04, 0x1c
        /*0062*/ 	.short	(.L_21 - .L_20)


	//   ....[0]....
.L_20:
        /*0064*/ 	.word	0x00002630


	//   ....[1]....
        /*0068*/ 	.word	0x00002690


	//----- nvinfo : EIATTR_REQNTID
	.align		4
.L_21:
        /*006c*/ 	.byte	0x04, 0x10
        /*006e*/ 	.short	(.L_23 - .L_22)
.L_22:
        /*0070*/ 	.word	0x00000040
        /*0074*/ 	.word	0x00000001
        /*0078*/ 	.word	0x00000001
.L_23:


//--------------------- .nv.callgraph             --------------------------
	.section	.nv.callgraph,"",@"SHT_CUDA_CALLGRAPH"
	.align	4
	.sectionentsize	8
	.align		4
        /*0000*/ 	.word	0x00000000
	.align		4
        /*0004*/ 	.word	0xffffffff
	.align		4
        /*0008*/ 	.word	0x00000000
	.align		4
        /*000c*/ 	.word	0xfffffffe
	.align		4
        /*0010*/ 	.word	0x00000000
	.align		4
        /*0014*/ 	.word	0xfffffffd
	.align		4
        /*0018*/ 	.word	0x00000000
	.align		4
        /*001c*/ 	.word	0xfffffffc


//--------------------- .nv.rel.action            --------------------------
	.section	.nv.rel.action,"",@"SHT_CUDA_RELOCINFO"
	.align	8
	.sectionentsize	8
        /*0000*/ 	.byte	0x73, 0x00, 0x00, 0x00, 0x00, 0x00, 0x00, 0x00, 0x00, 0x00, 0x00, 0x11, 0x25, 0x00, 0x05, 0x36


//--------------------- .nv.constant0.triton_bmm  --------------------------
	.section	.nv.constant0.triton_bmm,"a",@progbits
	.sectionflags	@""
	.align	4
.nv.constant0.triton_bmm:
	.zero		384


//--------------------- .text.triton_bmm          --------------------------
	.section	.text.triton_bmm,"ax",@progbits
	.sectionflags	@"SHF_BARRIERS=1"
	.sectioninfo	@"SHI_REGISTERS=64"
	.align	128
        .global         triton_bmm
        .type           triton_bmm,@function
        .size           triton_bmm,(.L_x_1 - triton_bmm)
        .other          triton_bmm,@"STO_CUDA_ENTRY STV_DEFAULT"
triton_bmm:
.text.triton_bmm:
[----:B------:R-:W-:Y:S02]  /*0000*/  IMAD.MOV.U32 R1, RZ, RZ, c[0x0][0x28] ;  /* 0x00000a00ff017624 */ /* 0x000fe400078e00ff */
[----:B------:R-:W0:Y:S01]  /*0010*/  S2R R7, SR_CTAID.X ;  /* 0x0000000000077919 */ /* 0x000e220000002500 */
[----:B------:R-:W-:Y:S01]  /*0020*/  IMAD.MOV.U32 R3, RZ, RZ, -0x8 ;  /* 0xfffffff8ff037424 */ /* 0x000fe200078e00ff */
[----:B------:R-:W-:Y:S01]  /*0030*/  ULDC.64 UR4, c[0x0][0x118] ;  /* 0x0000460000047ab9 */ /* 0x000fe20000000a00 */
[----:B------:R-:W-:Y:S01]  /*0040*/  IMAD.MOV.U32 R60, RZ, RZ, 0x2 ;  /* 0x00000002ff3c7424 */ /* 0x000fe200078e00ff */
[----:B------:R-:W1:Y:S04]  /*0050*/  S2R R53, SR_TID.X ;  /* 0x0000000000357919 */ /* 0x000e680000002100 */
[----:B------:R-:W2:Y:S01]  /*0060*/  S2R R57, SR_CTAID.Y ;  /* 0x0000000000397919 */ /* 0x000ea20000002600 */
[----:B0-----:R-:W-:Y:S02]  /*0070*/  SHF.R.S32.HI R0, RZ, 0x1f, R7 ;  /* 0x0000001fff007819 */ /* 0x001fe40000011407 */
[----:B------:R-:W-:-:S02]  /*0080*/  IABS R10, R7 ;  /* 0x00000007000a7213 */ /* 0x000fc40000000000 */
[----:B------:R-:W-:Y:S01]  /*0090*/  LEA.HI R0, R0, R7, RZ, 0x4 ;  /* 0x0000000700007211 */ /* 0x000fe200078f20ff */
[----:B-1----:R-:W-:Y:S01]  /*00a0*/  IMAD.SHL.U32 R54, R53, 0x8, RZ ;  /* 0x0000000835367824 */ /* 0x002fe200078e00ff */
[----:B------:R-:W-:Y:S02]  /*00b0*/  ISETP.GE.AND P1, PT, R7, RZ, PT ;  /* 0x000000ff0700720c */ /* 0x000fe40003f26270 */
[----:B------:R-:W-:Y:S02]  /*00c0*/  SHF.R.S32.HI R4, RZ, 0x4, R0 ;  /* 0x00000004ff047819 */ /* 0x000fe40000011400 */
[----:B------:R-:W-:Y:S02]  /*00d0*/  LOP3.LUT R59, R53, 0x10, RZ, 0xc0, !PT ;  /* 0x00000010353b7812 */ /* 0x000fe400078ec0ff */
[----:B------:R-:W-:Y:S01]  /*00e0*/  LOP3.LUT R51, R54, 0x18, RZ, 0xc0, !PT ;  /* 0x0000001836337812 */ /* 0x000fe200078ec0ff */
[----:B------:R-:W-:Y:S01]  /*00f0*/  IMAD R2, R4, R3, 0x10 ;  /* 0x0000001004027424 */ /* 0x000fe200078e0203 */
[----:B------:R-:W-:-:S04]  /*0100*/  SHF.R.U32.HI R56, RZ, 0x2, R53 ;  /* 0x00000002ff387819 */ /* 0x000fc80000011635 */
[----:B------:R-:W-:Y:S02]  /*0110*/  IMNMX R5, R2, 0x8, PT ;  /* 0x0000000802057817 */ /* 0x000fe40003800200 */
[----:B------:R-:W-:Y:S02]  /*0120*/  SGXT.U32 R56, R56, 0x4 ;  /* 0x000000043838781a */ /* 0x000fe40000000000 */
[-C--:B------:R-:W-:Y:S02]  /*0130*/  IABS R9, R5.reuse ;  /* 0x0000000500097213 */ /* 0x080fe40000000000 */
[----:B------:R-:W-:Y:S02]  /*0140*/  IABS R12, R5 ;  /* 0x00000005000c7213 */ /* 0x000fe40000000000 */
[----:B------:R-:W0:Y:S08]  /*0150*/  I2F.RP R6, R9 ;  /* 0x0000000900067306 */ /* 0x000e300000209400 */
[----:B0-----:R-:W0:Y:S02]  /*0160*/  MUFU.RCP R6, R6 ;  /* 0x0000000600067308 */ /* 0x001e240000001000 */
[----:B0-----:R-:W-:-:S02]  /*0170*/  IADD3 R2, R6, 0xffffffe, RZ ;  /* 0x0ffffffe06027810 */ /* 0x001fc40007ffe0ff */
[----:B------:R-:W-:-:S04]  /*0180*/  LOP3.LUT R6, R0, 0xfffffff0, RZ, 0xc0, !PT ;  /* 0xfffffff000067812 */ /* 0x000fc800078ec0ff */
[----:B------:R0:W1:Y:S01]  /*0190*/  F2I.FTZ.U32.TRUNC.NTZ R3, R2 ;  /* 0x0000000200037305 */ /* 0x000062000021f000 */
[----:B------:R-:W-:Y:S02]  /*01a0*/  IMAD.IADD R6, R7, 0x1, -R6 ;  /* 0x0000000107067824 */ /* 0x000fe400078e0a06 */
[----:B--2---:R-:W-:Y:S02]  /*01b0*/  IMAD R7, R56, 0x40, R57 ;  /* 0x0000004038077824 */ /* 0x004fe400078e0239 */
[----:B0-----:R-:W-:Y:S02]  /*01c0*/  IMAD.MOV.U32 R2, RZ, RZ, RZ ;  /* 0x000000ffff027224 */ /* 0x001fe400078e00ff */
[----:B-1----:R-:W-:-:S04]  /*01d0*/  IMAD.MOV R8, RZ, RZ, -R3 ;  /* 0x000000ffff087224 */ /* 0x002fc800078e0a03 */
[----:B------:R-:W-:Y:S02]  /*01e0*/  IMAD R11, R8, R9, RZ ;  /* 0x00000009080b7224 */ /* 0x000fe400078e02ff */
[----:B------:R-:W-:Y:S02]  /*01f0*/  IMAD.MOV.U32 R8, RZ, RZ, R10 ;  /* 0x000000ffff087224 */ /* 0x000fe400078e000a */
[----:B------:R-:W-:-:S04]  /*0200*/  IMAD.HI.U32 R3, R3, R11, R2 ;  /* 0x0000000b03037227 */ /* 0x000fc800078e0002 */
[----:B------:R-:W-:Y:S02]  /*0210*/  IMAD.MOV R11, RZ, RZ, -R12 ;  /* 0x000000ffff0b7224 */ /* 0x000fe400078e0a0c */
[----:B------:R-:W-:-:S04]  /*0220*/  IMAD.HI.U32 R0, R3, R8, RZ ;  /* 0x0000000803007227 */ /* 0x000fc800078e00ff */
[----:B------:R-:W-:Y:S01]  /*0230*/  IMAD R0, R0, R11, R8 ;  /* 0x0000000b00007224 */ /* 0x000fe200078e0208 */
[----:B------:R-:W-:Y:S02]  /*0240*/  IABS R8, R6 ;  /* 0x0000000600087213 */ /* 0x000fe40000000000 */
[----:B------:R-:W-:Y:S02]  /*0250*/  LOP3.LUT R6, R6, R5, RZ, 0x3c, !PT ;  /* 0x0000000506067212 */ /* 0x000fe400078e3cff */
[----:B------:R-:W-:Y:S01]  /*0260*/  ISETP.GT.U32.AND P0, PT, R9, R0, PT ;  /* 0x000000000900720c */ /* 0x000fe20003f04070 */
[----:B------:R-:W-:-:S04]  /*0270*/  IMAD.HI.U32 R2, R3, R8, RZ ;  /* 0x0000000803027227 */ /* 0x000fc800078e00ff */
[----:B------:R-:W-:-:S08]  /*0280*/  IMAD R3, R2, R11, R8 ;  /* 0x0000000b02037224 */ /* 0x000fd000078e0208 */
[----:B------:R-:W-:Y:S01]  /*0290*/  @!P0 IMAD.IADD R0, R0, 0x1, -R9 ;  /* 0x0000000100008824 */ /* 0x000fe200078e0a09 */
[----:B------:R-:W-:-:S04]  /*02a0*/  ISETP.GT.U32.AND P0, PT, R9, R3, PT ;  /* 0x000000030900720c */ /* 0x000fc80003f04070 */
[----:B------:R-:W-:-:S09]  /*02b0*/  ISETP.GT.U32.AND P2, PT, R9, R0, PT ;  /* 0x000000000900720c */ /* 0x000fd20003f44070 */
[----:B------:R-:W-:Y:S01]  /*02c0*/  @!P0 IMAD.IADD R3, R3, 0x1, -R9 ;  /* 0x0000000103038824 */ /* 0x000fe200078e0a09 */
[----:B------:R-:W-:-:S03]  /*02d0*/  @!P0 IADD3 R2, R2, 0x1, RZ ;  /* 0x0000000102028810 */ /* 0x000fc60007ffe0ff */
[----:B------:R-:W-:Y:S01]  /*02e0*/  @!P2 IMAD.IADD R0, R0, 0x1, -R9 ;  /* 0x000000010000a824 */ /* 0x000fe200078e0a09 */
[----:B------:R-:W-:Y:S02]  /*02f0*/  ISETP.GE.U32.AND P3, PT, R3, R9, PT ;  /* 0x000000090300720c */ /* 0x000fe40003f66070 */
[----:B------:R-:W-:Y:S01]  /*0300*/  ISETP.NE.AND P2, PT, R5, RZ, PT ;  /* 0x000000ff0500720c */ /* 0x000fe20003f45270 */
[----:B------:R-:W-:Y:S01]  /*0310*/  @!P1 IMAD.MOV R0, RZ, RZ, -R0 ;  /* 0x000000ffff009224 */ /* 0x000fe200078e0a00 */
[----:B------:R-:W-:Y:S02]  /*0320*/  ISETP.GE.AND P1, PT, R6, RZ, PT ;  /* 0x000000ff0600720c */ /* 0x000fe40003f26270 */
[----:B------:R-:W-:-:S04]  /*0330*/  LOP3.LUT R5, RZ, R5, RZ, 0x33, !PT ;  /* 0x00000005ff057212 */ /* 0x000fc800078e33ff */
[----:B------:R-:W-:Y:S02]  /*0340*/  SEL R3, R5, R0, !P2 ;  /* 0x0000000005037207 */ /* 0x000fe40005000000 */
[----:B------:R-:W-:Y:S02]  /*0350*/  SHF.R.U32.HI R0, RZ, 0x1, R59 ;  /* 0x00000001ff007819 */ /* 0x000fe4000001163b */
[----:B------:R-:W-:Y:S01]  /*0360*/  @P3 IADD3 R2, R2, 0x1, RZ ;  /* 0x0000000102023810 */ /* 0x000fe20007ffe0ff */
[----:B------:R-:W-:Y:S01]  /*0370*/  IMAD R4, R4, 0x8, R3 ;  /* 0x0000000804047824 */ /* 0x000fe200078e0203 */
[----:B------:R-:W-:-:S03]  /*0380*/  SHF.R.U32.HI R3, RZ, 0x1, R53 ;  /* 0x00000001ff037819 */ /* 0x000fc60000011635 */
[----:B------:R-:W-:Y:S01]  /*0390*/  @!P1 IMAD.MOV R2, RZ, RZ, -R2 ;  /* 0x000000ffff029224 */ /* 0x000fe200078e0a02 */
[----:B------:R-:W-:Y:S01]  /*03a0*/  SHF.R.S32.HI R6, RZ, 0x1a, R4 ;  /* 0x0000001aff067819 */ /* 0x000fe20000011404 */
[----:B------:R-:W-:Y:S01]  /*03b0*/  IMAD.SHL.U32 R52, R4, 0x20, RZ ;  /* 0x0000002004347824 */ /* 0x000fe200078e00ff */
[----:B------:R-:W-:Y:S02]  /*03c0*/  LOP3.LUT R3, R0, 0x17, R3, 0xf8, !PT ;  /* 0x0000001700037812 */ /* 0x000fe400078ef803 */
[----:B------:R-:W-:Y:S02]  /*03d0*/  SEL R2, R5, R2, !P2 ;  /* 0x0000000205027207 */ /* 0x000fe40005000000 */
[----:B------:R-:W-:Y:S02]  /*03e0*/  SGXT R5, R6, 0x1 ;  /* 0x000000010605781a */ /* 0x000fe40000000200 */
[----:B------:R-:W-:Y:S01]  /*03f0*/  SHF.R.S32.HI R6, RZ, 0x1a, R2 ;  /* 0x0000001aff067819 */ /* 0x000fe20000011402 */
[----:B------:R-:W-:Y:S01]  /*0400*/  IMAD R51, R2, 0x20, R51 ;  /* 0x0000002002337824 */ /* 0x000fe200078e0233 */
[----:B------:R-:W-:-:S02]  /*0410*/  LOP3.LUT R4, R52, R3, RZ, 0xfc, !PT ;  /* 0x0000000334047212 */ /* 0x000fc400078efcff */
[----:B------:R-:W-:Y:S02]  /*0420*/  SGXT R2, R6, 0x1 ;  /* 0x000000010602781a */ /* 0x000fe40000000200 */
[----:B------:R-:W-:Y:S02]  /*0430*/  LEA.HI R5, R5, R4, RZ, 0x9 ;  /* 0x0000000405057211 */ /* 0x000fe400078f48ff */
[----:B------:R-:W-:Y:S02]  /*0440*/  LEA.HI R6, R2, R51, RZ, 0x6 ;  /* 0x0000003302067211 */ /* 0x000fe400078f30ff */
[----:B------:R-:W-:Y:S02]  /*0450*/  LOP3.LUT R5, R5, 0x7ffe00, RZ, 0xc0, !PT ;  /* 0x007ffe0005057812 */ /* 0x000fe400078ec0ff */
[----:B------:R-:W-:Y:S02]  /*0460*/  LOP3.LUT R2, R54, 0x8, RZ, 0xc0, !PT ;  /* 0x0000000836027812 */ /* 0x000fe400078ec0ff */
[----:B------:R-:W-:Y:S01]  /*0470*/  LOP3.LUT R6, R6, 0xffffffc0, RZ, 0xc0, !PT ;  /* 0xffffffc006067812 */ /* 0x000fe200078ec0ff */
[----:B------:R-:W-:-:S02]  /*0480*/  IMAD.IADD R5, R4, 0x1, -R5 ;  /* 0x0000000104057824 */ /* 0x000fc400078e0a05 */
[----:B------:R-:W-:Y:S02]  /*0490*/  IMAD R2, R57, 0x40000, R2 ;  /* 0x0004000039027824 */ /* 0x000fe400078e0202 */
[----:B------:R-:W-:Y:S02]  /*04a0*/  IMAD.IADD R6, R51, 0x1, -R6 ;  /* 0x0000000133067824 */ /* 0x000fe400078e0a06 */
[----:B------:R-:W-:Y:S02]  /*04b0*/  IMAD R5, R5, 0x200, R2 ;  /* 0x0000020005057824 */ /* 0x000fe400078e0202 */
[----:B------:R-:W-:Y:S02]  /*04c0*/  IMAD.U32 R7, R7, 0x40, R6 ;  /* 0x0000004007077824 */ /* 0x000fe400078e0006 */
[----:B------:R-:W-:-:S04]  /*04d0*/  IMAD.WIDE R4, R5, R60, c[0x0][0x160] ;  /* 0x0000580005047625 */ /* 0x000fc800078e023c */
[----:B------:R-:W-:Y:S01]  /*04e0*/  IMAD.WIDE R6, R7, R60, c[0x0][0x168] ;  /* 0x00005a0007067625 */ /* 0x000fe200078e023c */
[----:B------:R-:W2:Y:S04]  /*04f0*/  LDG.E.128 R12, [R4.64] ;  /* 0x00000004040c7981 */ /* 0x000ea8000c1e1d00 */
[----:B------:R-:W-:Y:S06]  /*0500*/  BAR.SYNC.DEFER_BLOCKING 0x0 ;  /* 0x0000000000007b1d */ /* 0x000fec0000010000 */
[----:B------:R-:W3:Y:S01]  /*0510*/  LDG.E.128 R8, [R6.64] ;  /* 0x0000000406087981 */ /* 0x000ee2000c1e1d00 */
[C---:B------:R-:W-:Y:S01]  /*0520*/  LOP3.LUT R58, R53.reuse, 0x4, RZ, 0xc0, !PT ;  /* 0x00000004353a7812 */ /* 0x040fe200078ec0ff */
[----:B------:R-:W-:Y:S01]  /*0530*/  IMAD.SHL.U32 R2, R53, 0x4, RZ ;  /* 0x0000000435027824 */ /* 0x000fe200078e00ff */
[----:B------:R-:W-:-:S03]  /*0540*/  SHF.R.U32.HI R55, RZ, 0x2, R53 ;  /* 0x00000002ff377819 */ /* 0x000fc60000011635 */
[C---:B------:R-:W-:Y:S01]  /*0550*/  IMAD.SHL.U32 R17, R58.reuse, 0x2, RZ ;  /* 0x000000023a117824 */ /* 0x040fe200078e00ff */
[----:B------:R-:W-:Y:S01]  /*0560*/  LOP3.LUT R55, R55, 0x8, RZ, 0xc0, !PT ;  /* 0x0000000837377812 */ /* 0x000fe200078ec0ff */
[----:B------:R-:W-:Y:S01]  /*0570*/  IMAD.SHL.U32 R16, R58, 0x4, RZ ;  /* 0x000000043a107824 */ /* 0x000fe200078e00ff */
[----:B------:R-:W-:Y:S02]  /*0580*/  LOP3.LUT R2, R2, 0x8, RZ, 0xc0, !PT ;  /* 0x0000000802027812 */ /* 0x000fe400078ec0ff */
[----:B------:R-:W-:Y:S02]  /*0590*/  LOP3.LUT R17, R17, R0, RZ, 0x3c, !PT ;  /* 0x0000000011117212 */ /* 0x000fe400078e3cff */
[----:B------:R-:W-:Y:S02]  /*05a0*/  LOP3.LUT R0, R53, 0x8, R54, 0x48, !PT ;  /* 0x0000000835007812 */ /* 0x000fe400078e4836 */
[----:B------:R-:W-:-:S03]  /*05b0*/  LOP3.LUT R19, R55, R16, RZ, 0xfc, !PT ;  /* 0x0000001037137212 */ /* 0x000fc600078efcff */
[----:B------:R-:W-:Y:S01]  /*05c0*/  IMAD R44, R3, 0x10, R0 ;  /* 0x00000010032c7824 */ /* 0x000fe200078e0200 */
[----:B------:R-:W-:Y:S01]  /*05d0*/  LOP3.LUT R3, R54, 0x18, R53, 0x48, !PT ;  /* 0x0000001836037812 */ /* 0x000fe200078e4835 */
[----:B------:R-:W-:Y:S01]  /*05e0*/  IMAD.SHL.U32 R0, R53, 0x20, RZ ;  /* 0x0000002035007824 */ /* 0x000fe200078e00ff */
[----:B------:R-:W-:Y:S01]  /*05f0*/  LOP3.LUT R19, R19, 0x10, R2, 0x1e, !PT ;  /* 0x0000001013137812 */ /* 0x000fe200078e1e02 */
[----:B------:R-:W-:Y:S02]  /*0600*/  IMAD.SHL.U32 R44, R44, 0x2, RZ ;  /* 0x000000022c2c7824 */ /* 0x000fe400078e00ff */
[----:B------:R-:W-:Y:S01]  /*0610*/  IMAD R50, R56, 0x20, R3 ;  /* 0x0000002038327824 */ /* 0x000fe200078e0203 */
[----:B------:R-:W-:Y:S01]  /*0620*/  LOP3.LUT R3, R55, R2, R16, 0x1e, !PT ;  /* 0x0000000237037212 */ /* 0x000fe200078e1e10 */
[----:B------:R-:W-:Y:S01]  /*0630*/  IMAD.SHL.U32 R2, R53, 0x10, RZ ;  /* 0x0000001035027824 */ /* 0x000fe200078e00ff */
[----:B------:R-:W-:Y:S01]  /*0640*/  LOP3.LUT R0, R0, 0x1e0, RZ, 0xe2, !PT ;  /* 0x000001e000007812 */ /* 0x000fe200078ee2ff */
[----:B------:R-:W-:-:S03]  /*0650*/  IMAD.SHL.U32 R50, R50, 0x2, RZ ;  /* 0x0000000232327824 */ /* 0x000fc600078e00ff */
[-C--:B------:R-:W-:Y:S01]  /*0660*/  LOP3.LUT R3, R3, R0.reuse, RZ, 0xfc, !PT ;  /* 0x0000000003037212 */ /* 0x080fe200078efcff */
[----:B------:R-:W-:Y:S01]  /*0670*/  IMAD R45, R17, 0x2, R0 ;  /* 0x00000002112d7824 */ /* 0x000fe200078e0200 */
[----:B------:R-:W-:Y:S02]  /*0680*/  LOP3.LUT R19, R19, R0, RZ, 0xfc, !PT ;  /* 0x0000000013137212 */ /* 0x000fe400078efcff */
[----:B------:R-:W-:Y:S01]  /*0690*/  LOP3.LUT R0, R17, 0xf0, R2, 0xf8, !PT ;  /* 0x000000f011007812 */ /* 0x000fe200078ef802 */
[----:B------:R-:W-:Y:S02]  /*06a0*/  IMAD.SHL.U32 R3, R3, 0x2, RZ ;  /* 0x0000000203037824 */ /* 0x000fe400078e00ff */
[----:B------:R-:W-:Y:S02]  /*06b0*/  IMAD.SHL.U32 R2, R19, 0x2, RZ ;  /* 0x0000000213027824 */ /* 0x000fe400078e00ff */
[----:B------:R-:W-:Y:S01]  /*06c0*/  IMAD.SHL.U32 R0, R0, 0x2, RZ ;  /* 0x0000000200007824 */ /* 0x000fe200078e00ff */
[----:B--2---:R-:W-:Y:S04]  /*06d0*/  STS.128 [R44], R12 ;  /* 0x0000000c2c007388 */ /* 0x004fe80000000c00 */
[----:B---3--:R0:W-:Y:S04]  /*06e0*/  STS.128 [R50+0x400], R8 ;  /* 0x0004000832007388 */ /* 0x0081e80000000c00 */
[----:B------:R-:W-:Y:S06]  /*06f0*/  BAR.SYNC.DEFER_BLOCKING 0x0 ;  /* 0x0000000000007b1d */ /* 0x000fec0000010000 */
[----:B------:R-:W-:Y:S04]  /*0700*/  LDSM.16.MT88.2 R36, [R3+0x400] ;  /* 0x000400000324783b */ /* 0x000fe80000004100 */
[----:B------:R-:W-:Y:S04]  /*0710*/  LDSM.16.MT88.2 R46, [R2+0x400] ;  /* 0x00040000022e783b */ /* 0x000fe80000004100 */
[----:B------:R-:W1:Y:S04]  /*0720*/  LDSM.16.M88.4 R32, [R45] ;  /* 0x000000002d20783b */ /* 0x000e680000000200 */
[----:B------:R-:W2:Y:S04]  /*0730*/  LDSM.16.M88.4 R40, [R0+0x200] ;  /* 0x000200000028783b */ /* 0x000ea80000000200 */
[----:B0-----:R-:W3:Y:S04]  /*0740*/  LDG.E.128 R8, [R4.64+0x20] ;  /* 0x0000200404087981 */ /* 0x001ee8000c1e1d00 */
[----:B------:R-:W-:Y:S06]  /*0750*/  BAR.SYNC.DEFER_BLOCKING 0x0 ;  /* 0x0000000000007b1d */ /* 0x000fec0000010000 */
[----:B------:R-:W4:Y:S04]  /*0760*/  LDG.E.128 R12, [R6.64+0x20000] ;  /* 0x02000004060c7981 */ /* 0x000f28000c1e1d00 */
[----:B---3--:R-:W-:Y:S04]  /*0770*/  STS.128 [R44], R8 ;  /* 0x000000082c007388 */ /* 0x008fe80000000c00 */
[----:B----4-:R-:W-:Y:S04]  /*0780*/  STS.128 [R50+0x400], R12 ;  /* 0x0004000c32007388 */ /* 0x010fe80000000c00 */
[----:B------:R-:W-:Y:S06]  /*0790*/  BAR.SYNC.DEFER_BLOCKING 0x0 ;  /* 0x0000000000007b1d */ /* 0x000fec0000010000 */
[----:B------:R-:W-:Y:S04]  /*07a0*/  LDSM.16.MT88.2 R10, [R3+0x400] ;  /* 0x00040000030a783b */ /* 0x000fe80000004100 */
[----:B------:R-:W-:Y:S04]  /*07b0*/  LDSM.16.MT88.2 R8, [R2+0x400] ;  /* 0x000400000208783b */ /* 0x000fe80000004100 */
[----:B------:R-:W0:Y:S04]  /*07c0*/  LDSM.16.M88.4 R12, [R45] ;  /* 0x000000002d0c783b */ /* 0x000e280000000200 */
[----:B------:R-:W3:Y:S04]  /*07d0*/  LDSM.16.M88.4 R16, [R0+0x200] ;  /* 0x000200000010783b */ /* 0x000ee80000000200 */
[----:B------:R-:W4:Y:S04]  /*07e0*/  LDG.E.128 R20, [R4.64+0x40] ;  /* 0x0000400404147981 */ /* 0x000f28000c1e1d00 */
[----:B------:R-:W-:Y:S06]  /*07f0*/  BAR.SYNC.DEFER_BLOCKING 0x0 ;  /* 0x0000000000007b1d */ /* 0x000fec0000010000 */
[----:B------:R-:W5:Y:S01]  /*0800*/  LDG.E.128 R24, [R6.64+0x40000] ;  /* 0x0400000406187981 */ /* 0x000f62000c1e1d00 */
[-C--:B-1----:R-:W-:Y:S08]  /*0810*/  HMMA.16816.F32.BF16 R28, R32, R36.reuse, RZ ;  /* 0x00000024201c723c */ /* 0x082ff000000418ff */
[----:B--2---:R-:W-:Y:S08]  /*0820*/  HMMA.16816.F32.BF16 R36, R40, R36, RZ ;  /* 0x000000242824723c */ /* 0x004ff000000418ff */
[-C--:B------:R-:W-:Y:S08]  /*0830*/  HMMA.16816.F32.BF16 R32, R32, R46.reuse, RZ ;  /* 0x0000002e2020723c */ /* 0x080ff000000418ff */
[----:B------:R-:W-:Y:S08]  /*0840*/  HMMA.16816.F32.BF16 R40, R40, R46, RZ ;  /* 0x0000002e2828723c */ /* 0x000ff000000418ff */
[C---:B0-----:R-:W-:Y:S08]  /*0850*/  HMMA.16816.F32.BF16 R28, R12.reuse, R10, R28 ;  /* 0x0000000a0c1c723c */ /* 0x041ff0000004181c */
[----:B------:R-:W-:Y:S08]  /*0860*/  HMMA.16816.F32.BF16 R32, R12, R8, R32 ;  /* 0x000000080c20723c */ /* 0x000ff00000041820 */
[C---:B---3--:R-:W-:Y:S08]  /*0870*/  HMMA.16816.F32.BF16 R36, R16.reuse, R10, R36 ;  /* 0x0000000a1024723c */ /* 0x048ff00000041824 */
[----:B------:R-:W-:Y:S01]  /*0880*/  HMMA.16816.F32.BF16 R40, R16, R8, R40 ;  /* 0x000000081028723c */ /* 0x000fe20000041828 */
[----:B----4-:R-:W-:Y:S04]  /*0890*/  STS.128 [R44], R20 ;  /* 0x000000142c007388 */ /* 0x010fe80000000c00 */
[----:B-----5:R-:W-:Y:S04]  /*08a0*/  STS.128 [R50+0x400], R24 ;  /* 0x0004001832007388 */ /* 0x020fe80000000c00 */
[----:B------:R-:W-:Y:S06]  /*08b0*/  BAR.SYNC.DEFER_BLOCKING 0x0 ;  /* 0x0000000000007b1d */ /* 0x000fec0000010000 */
[----:B------:R-:W-:Y:S04]  /*08c0*/  LDSM.16.MT88.2 R26, [R3+0x400] ;  /* 0x00040000031a783b */ /* 0x000fe80000004100 */
[----:B------:R-:W-:Y:S04]  /*08d0*/  LDSM.16.MT88.2 R24, [R2+0x400] ;  /* 0x000400000218783b */ /* 0x000fe80000004100 */
[----:B------:R-:W0:Y:S04]  /*08e0*/  LDSM.16.M88.4 R20, [R45] ;  /* 0x000000002d14783b */ /* 0x000e280000000200 */
[----:B------:R-:W1:Y:S04]  /*08f0*/  LDSM.16.M88.4 R16, [R0+0x200] ;  /* 0x000200000010783b */ /* 0x000e680000000200 */
[----:B------:R-:W2:Y:S04]  /*0900*/  LDG.E.128 R8, [R4.64+0x60] ;  /* 0x0000600404087981 */ /* 0x000ea8000c1e1d00 */
[----:B------:R-:W-:Y:S06]  /*0910*/  BAR.SYNC.DEFER_BLOCKING 0x0 ;  /* 0x0000000000007b1d */ /* 0x000fec0000010000 */
[----:B------:R-:W3:Y:S01]  /*0920*/  LDG.E.128 R12, [R6.64+0x60000] ;  /* 0x06000004060c7981 */ /* 0x000ee2000c1e1d00 */
[C---:B0-----:R-:W-:Y:S08]  /*0930*/  HMMA.16816.F32.BF16 R28, R20.reuse, R26, R28 ;  /* 0x0000001a141c723c */ /* 0x041ff0000004181c */
[----:B------:R-:W-:Y:S08]  /*0940*/  HMMA.16816.F32.BF16 R32, R20, R24, R32 ;  /* 0x000000181420723c */ /* 0x000ff00000041820 */
[C---:B-1----:R-:W-:Y:S08]  /*0950*/  HMMA.16816.F32.BF16 R36, R16.reuse, R26, R36 ;  /* 0x0000001a1024723c */ /* 0x042ff00000041824 */
[----:B------:R-:W-:Y:S01]  /*0960*/  HMMA.16816.F32.BF16 R40, R16, R24, R40 ;  /* 0x000000181028723c */ /* 0x000fe20000041828 */
[----:B--2---:R0:W-:Y:S04]  /*0970*/  STS.128 [R44], R8 ;  /* 0x000000082c007388 */ /* 0x0041e80000000c00 */
[----:B---3--:R1:W-:Y:S04]  /*0980*/  STS.128 [R50+0x400], R12 ;  /* 0x0004000c32007388 */ /* 0x0083e80000000c00 */
[----:B------:R-:W-:Y:S06]  /*0990*/  BAR.SYNC.DEFER_BLOCKING 0x0 ;  /* 0x0000000000007b1d */ /* 0x000fec0000010000 */
[----:B------:R-:W-:Y:S04]  /*09a0*/  LDSM.16.MT88.2 R26, [R3+0x400] ;  /* 0x00040000031a783b */ /* 0x000fe80000004100 */
[----:B------:R-:W-:Y:S04]  /*09b0*/  LDSM.16.MT88.2 R24, [R2+0x400] ;  /* 0x000400000218783b */ /* 0x000fe80000004100 */
[----:B------:R-:W2:Y:S04]  /*09c0*/  LDSM.16.M88.4 R20, [R45] ;  /* 0x000000002d14783b */ /* 0x000ea80000000200 */
[----:B------:R-:W3:Y:S04]  /*09d0*/  LDSM.16.M88.4 R16, [R0+0x200] ;  /* 0x000200000010783b */ /* 0x000ee80000000200 */
[----:B0-----:R-:W4:Y:S04]  /*09e0*/  LDG.E.128 R8, [R4.64+0x80] ;  /* 0x0000800404087981 */ /* 0x001f28000c1e1d00 */
[----:B------:R-:W-:Y:S06]  /*09f0*/  BAR.SYNC.DEFER_BLOCKING 0x0 ;  /* 0x0000000000007b1d */ /* 0x000fec0000010000 */
[----:B-1----:R-:W5:Y:S01]  /*0a00*/  LDG.E.128 R12, [R6.64+0x80000] ;  /* 0x08000004060c7981 */ /* 0x002f62000c1e1d00 */
[C---:B--2---:R-:W-:Y:S08]  /*0a10*/  HMMA.16816.F32.BF16 R28, R20.reuse, R26, R28 ;  /* 0x0000001a141c723c */ /* 0x044ff0000004181c */
[----:B------:R-:W-:Y:S08]  /*0a20*/  HMMA.16816.F32.BF16 R32, R20, R24, R32 ;  /* 0x000000181420723c */ /* 0x000ff00000041820 */
[C---:B---3--:R-:W-:Y:S08]  /*0a30*/  HMMA.16816.F32.BF16 R36, R16.reuse, R26, R36 ;  /* 0x0000001a1024723c */ /* 0x048ff00000041824 */
[----:B------:R-:W-:Y:S01]  /*0a40*/  HMMA.16816.F32.BF16 R40, R16, R24, R40 ;  /* 0x000000181028723c */ /* 0x000fe20000041828 */
[----:B----4-:R0:W-:Y:S04]  /*0a50*/  STS.128 [R44], R8 ;  /* 0x000000082c007388 */ /* 0x0101e80000000c00 */
[----:B-----5:R1:W-:Y:S04]  /*0a60*/  STS.128 [R50+0x400], R12 ;  /* 0x0004000c32007388 */ /* 0x0203e80000000c00 */
        /* <DEDUP_REMOVED lines=348> */
[----:B----4-:R-:W-:Y:S04]  /*2030*/  STS.128 [R44], R8 ;  /* 0x000000082c007388 */ /* 0x010fe80000000c00 */
[----:B-----5:R0:W-:Y:S04]  /*2040*/  STS.128 [R50+0x400], R12 ;  /* 0x0004000c32007388 */ /* 0x0201e80000000c00 */
[----:B------:R-:W-:Y:S06]  /*2050*/  BAR.SYNC.DEFER_BLOCKING 0x0 ;  /* 0x0000000000007b1d */ /* 0x000fec0000010000 */
[----:B------:R-:W-:Y:S04]  /*2060*/  LDSM.16.MT88.2 R10, [R3+0x400] ;  /* 0x00040000030a783b */ /* 0x000fe80000004100 */
[----:B------:R-:W-:Y:S04]  /*2070*/  LDSM.16.MT88.2 R8, [R2+0x400] ;  /* 0x000400000208783b */ /* 0x000fe80000004100 */
[----:B------:R-:W1:Y:S04]  /*2080*/  LDSM.16.M88.4 R24, [R45] ;  /* 0x000000002d18783b */ /* 0x000e680000000200 */
[----:B------:R-:W2:Y:S04]  /*2090*/  LDSM.16.M88.4 R16, [R0+0x200] ;  /* 0x000200000010783b */ /* 0x000ea80000000200 */
[----:B0-----:R-:W3:Y:S04]  /*20a0*/  LDG.E.128 R12, [R4.64+0x3c0] ;  /* 0x0003c004040c7981 */ /* 0x001ee8000c1e1d00 */
[----:B------:R-:W-:Y:S06]  /*20b0*/  BAR.SYNC.DEFER_BLOCKING 0x0 ;  /* 0x0000000000007b1d */ /* 0x000fec0000010000 */
[----:B------:R-:W4:Y:S01]  /*20c0*/  LDG.E.128 R20, [R6.64+0x3c0000] ;  /* 0x3c00000406147981 */ /* 0x000f22000c1e1d00 */
[C---:B-1----:R-:W-:Y:S08]  /*20d0*/  HMMA.16816.F32.BF16 R28, R24.reuse, R10, R28 ;  /* 0x0000000a181c723c */ /* 0x042ff0000004181c */
[----:B------:R-:W-:Y:S01]  /*20e0*/  HMMA.16816.F32.BF16 R32, R24, R8, R32 ;  /* 0x000000081820723c */ /* 0x000fe20000041820 */
[----:B---3--:R-:W-:Y:S04]  /*20f0*/  STS.128 [R44], R12 ;  /* 0x0000000c2c007388 */ /* 0x008fe80000000c00 */
[----:B----4-:R-:W-:Y:S04]  /*2100*/  STS.128 [R50+0x400], R20 ;  /* 0x0004001432007388 */ /* 0x010fe80000000c00 */
[----:B------:R-:W-:Y:S06]  /*2110*/  BAR.SYNC.DEFER_BLOCKING 0x0 ;  /* 0x0000000000007b1d */ /* 0x000fec0000010000 */
[----:B------:R-:W-:Y:S04]  /*2120*/  LDSM.16.MT88.2 R46, [R3+0x400] ;  /* 0x00040000032e783b */ /* 0x000fe80000004100 */
[----:B------:R-:W-:Y:S04]  /*2130*/  LDSM.16.MT88.2 R48, [R2+0x400] ;  /* 0x000400000230783b */ /* 0x000fe80000004100 */
[----:B------:R0:W3:Y:S04]  /*2140*/  LDG.E.128 R24, [R4.64+0x3e0] ;  /* 0x0003e00404187981 */ /* 0x0000e8000c1e1d00 */
[----:B------:R-:W1:Y:S04]  /*2150*/  LDSM.16.M88.4 R20, [R45] ;  /* 0x000000002d14783b */ /* 0x000e680000000200 */
[----:B------:R-:W4:Y:S04]  /*2160*/  LDSM.16.M88.4 R12, [R0+0x200] ;  /* 0x00020000000c783b */ /* 0x000f280000000200 */
[----:B------:R-:W-:Y:S06]  /*2170*/  BAR.SYNC.DEFER_BLOCKING 0x0 ;  /* 0x0000000000007b1d */ /* 0x000fec0000010000 */
[----:B0-----:R-:W5:Y:S01]  /*2180*/  LDG.E.128 R4, [R6.64+0x3e0000] ;  /* 0x3e00000406047981 */ /* 0x001f62000c1e1d00 */
[----:B--2---:R-:W-:Y:S01]  /*2190*/  HMMA.16816.F32.BF16 R36, R16, R10, R36 ;  /* 0x0000000a1024723c */ /* 0x004fe20000041824 */
[----:B------:R-:W-:Y:S01]  /*21a0*/  IMAD.SHL.U32 R57, R57, 0x8000, RZ ;  /* 0x0000800039397824 */ /* 0x000fe200078e00ff */
[----:B------:R-:W-:-:S06]  /*21b0*/  ISETP.GE.AND P0, PT, R51, 0x40, PT ;  /* 0x000000403300780c */ /* 0x000fcc0003f06270 */
[C---:B-1----:R-:W-:Y:S08]  /*21c0*/  HMMA.16816.F32.BF16 R28, R20.reuse, R46, R28 ;  /* 0x0000002e141c723c */ /* 0x042ff0000004181c */
[----:B------:R-:W-:Y:S08]  /*21d0*/  HMMA.16816.F32.BF16 R32, R20, R48, R32 ;  /* 0x000000301420723c */ /* 0x000ff00000041820 */
[----:B------:R-:W-:Y:S07]  /*21e0*/  HMMA.16816.F32.BF16 R40, R16, R8, R40 ;  /* 0x000000081028723c */ /* 0x000fee0000041828 */
[C---:B------:R-:W-:Y:S01]  /*21f0*/  IMAD.SHL.U32 R8, R53.reuse, 0x2, RZ ;  /* 0x0000000235087824 */ /* 0x040fe200078e00ff */
[----:B------:R-:W-:Y:S01]  /*2200*/  LOP3.LUT R53, R53, 0x8, RZ, 0xc0, !PT ;  /* 0x0000000835357812 */ /* 0x000fe200078ec0ff */
[----:B----4-:R-:W-:Y:S03]  /*2210*/  HMMA.16816.F32.BF16 R36, R12, R46, R36 ;  /* 0x0000002e0c24723c */ /* 0x010fe60000041824 */
[----:B------:R-:W-:Y:S01]  /*2220*/  LOP3.LUT R9, R8, 0x6, RZ, 0xc0, !PT ;  /* 0x0000000608097812 */ /* 0x000fe200078ec0ff */
[----:B------:R-:W-:-:S02]  /*2230*/  IMAD.SHL.U32 R53, R53, 0x8, RZ ;  /* 0x0000000835357824 */ /* 0x000fc400078e00ff */
[----:B------:R-:W-:Y:S02]  /*2240*/  IMAD.SHL.U32 R8, R59, 0x8, RZ ;  /* 0x000000083b087824 */ /* 0x000fe400078e00ff */
[----:B------:R-:W-:Y:S01]  /*2250*/  IMAD R9, R58, 0x8, R9 ;  /* 0x000000083a097824 */ /* 0x000fe200078e0209 */
[----:B------:R-:W-:-:S04]  /*2260*/  LOP3.LUT R21, R53, 0x138, R54, 0xf8, !PT ;  /* 0x0000013835157812 */ /* 0x000fc800078ef836 */
[----:B------:R-:W-:Y:S02]  /*2270*/  IADD3 R20, R8, R9, R53 ;  /* 0x0000000908147210 */ /* 0x000fe40007ffe035 */
[----:B------:R-:W-:Y:S01]  /*2280*/  LOP3.LUT R21, R21, R8, RZ, 0xfc, !PT ;  /* 0x0000000815157212 */ /* 0x000fe200078efcff */
[----:B------:R-:W-:Y:S01]  /*2290*/  HMMA.16816.F32.BF16 R40, R12, R48, R40 ;  /* 0x000000300c28723c */ /* 0x000fe20000041828 */
[C-C-:B------:R-:W-:Y:S01]  /*22a0*/  LOP3.LUT R8, R20.reuse, 0x10, R55.reuse, 0x36, !PT ;  /* 0x0000001014087812 */ /* 0x140fe200078e3637 */
[----:B---3--:R-:W-:Y:S04]  /*22b0*/  STS.128 [R44], R24 ;  /* 0x000000182c007388 */ /* 0x008fe80000000c00 */
[----:B-----5:R-:W-:Y:S04]  /*22c0*/  STS.128 [R50+0x400], R4 ;  /* 0x0004000432007388 */ /* 0x020fe80000000c00 */
[----:B------:R-:W-:Y:S06]  /*22d0*/  BAR.SYNC.DEFER_BLOCKING 0x0 ;  /* 0x0000000000007b1d */ /* 0x000fec0000010000 */
[----:B------:R-:W-:Y:S04]  /*22e0*/  LDSM.16.MT88.2 R10, [R3+0x400] ;  /* 0x00040000030a783b */ /* 0x000fe80000004100 */
[----:B------:R-:W0:Y:S04]  /*22f0*/  LDSM.16.M88.4 R4, [R45] ;  /* 0x000000002d04783b */ /* 0x000e280000000200 */
[----:B------:R-:W1:Y:S04]  /*2300*/  LDSM.16.MT88.2 R2, [R2+0x400] ;  /* 0x000400000202783b */ /* 0x000e680000004100 */
[----:B------:R2:W3:Y:S02]  /*2310*/  LDSM.16.M88.4 R16, [R0+0x200] ;  /* 0x000200000010783b */ /* 0x0004e40000000200 */
[C---:B--2---:R-:W-:Y:S01]  /*2320*/  LOP3.LUT R0, R20.reuse, R55, RZ, 0xfc, !PT ;  /* 0x0000003714007212 */ /* 0x044fe200078efcff */
[C---:B0-----:R-:W-:Y:S08]  /*2330*/  HMMA.16816.F32.BF16 R28, R4.reuse, R10, R28 ;  /* 0x0000000a041c723c */ /* 0x041ff0000004181c */
[----:B-1----:R-:W-:Y:S07]  /*2340*/  HMMA.16816.F32.BF16 R32, R4, R2, R32 ;  /* 0x000000020420723c */ /* 0x002fee0000041820 */
[----:B------:R-:W-:Y:S01]  /*2350*/  SHF.R.U32.HI R4, RZ, 0x1, R20 ;  /* 0x00000001ff047819 */ /* 0x000fe20000011614 */
[----:B---3--:R-:W-:Y:S01]  /*2360*/  HMMA.16816.F32.BF16 R36, R16, R10, R36 ;  /* 0x0000000a1024723c */ /* 0x008fe20000041824 */
[----:B------:R-:W-:-:S02]  /*2370*/  LOP3.LUT R6, R20, 0x100, R55, 0xfe, !PT ;  /* 0x0000010014067812 */ /* 0x000fc400078efe37 */
[----:B------:R-:W-:Y:S02]  /*2380*/  LOP3.LUT R20, R20, 0x110, R55, 0x36, !PT ;  /* 0x0000011014147812 */ /* 0x000fe400078e3637 */
[----:B------:R-:W-:Y:S02]  /*2390*/  SHF.R.U32.HI R7, RZ, 0x1, R21 ;  /* 0x00000001ff077819 */ /* 0x000fe40000011615 */
[----:B------:R-:W-:Y:S01]  /*23a0*/  LOP3.LUT R5, R4, 0x70, RZ, 0xc0, !PT ;  /* 0x0000007004057812 */ /* 0x000fe200078ec0ff */
[----:B------:R-:W-:Y:S01]  /*23b0*/  HMMA.16816.F32.BF16 R40, R16, R2, R40 ;  /* 0x000000021028723c */ /* 0x000fe20000041828 */
[----:B------:R-:W-:Y:S02]  /*23c0*/  SHF.R.U32.HI R4, RZ, 0x1, R6 ;  /* 0x00000001ff047819 */ /* 0x000fe40000011606 */
[----:B------:R-:W-:Y:S01]  /*23d0*/  SHF.R.U32.HI R9, RZ, 0x1, R20 ;  /* 0x00000001ff097819 */ /* 0x000fe20000011614 */
[--C-:B------:R-:W-:Y:S01]  /*23e0*/  IMAD R0, R0, 0x2, R5.reuse ;  /* 0x0000000200007824 */ /* 0x100fe200078e0205 */
[----:B------:R-:W-:Y:S01]  /*23f0*/  LOP3.LUT R12, R7, 0xf0, RZ, 0xc0, !PT ;  /* 0x000000f0070c7812 */ /* 0x000fe200078ec0ff */
[----:B------:R-:W-:Y:S01]  /*2400*/  IMAD R8, R8, 0x2, R5 ;  /* 0x0000000208087824 */ /* 0x000fe200078e0205 */
[----:B------:R-:W-:Y:S01]  /*2410*/  LOP3.LUT R7, R4, 0x7ffffff0, RZ, 0xc0, !PT ;  /* 0x7ffffff004077812 */ /* 0x000fe200078ec0ff */
[----:B------:R-:W-:Y:S01]  /*2420*/  IMAD.IADD R3, R51, 0x1, R57 ;  /* 0x0000000133037824 */ /* 0x000fe200078e0239 */
[----:B------:R-:W-:Y:S01]  /*2430*/  LOP3.LUT R13, R9, 0x7ffffff0, RZ, 0xc0, !PT ;  /* 0x7ffffff0090d7812 */ /* 0x000fe200078ec0ff */
[----:B------:R-:W-:Y:S01]  /*2440*/  IMAD R9, R21, 0x2, R12 ;  /* 0x0000000215097824 */ /* 0x000fe200078e020c */
[----:B------:R-:W-:Y:S01]  /*2450*/  F2FP.BF16.PACK_AB R29, R29, R28 ;  /* 0x0000001c1d1d723e */ /* 0x000fe200000010ff */
[----:B------:R-:W-:Y:S01]  /*2460*/  BAR.SYNC.DEFER_BLOCKING 0x0 ;  /* 0x0000000000007b1d */ /* 0x000fe20000010000 */
[----:B------:R-:W-:Y:S01]  /*2470*/  IMAD R12, R6, 0x2, R7 ;  /* 0x00000002060c7824 */ /* 0x000fe200078e0207 */
[----:B------:R-:W-:Y:S01]  /*2480*/  F2FP.BF16.PACK_AB R31, R31, R30 ;  /* 0x0000001e1f1f723e */ /* 0x000fe200000010ff */
[----:B------:R-:W-:Y:S01]  /*2490*/  IMAD R13, R20, 0x2, R13 ;  /* 0x00000002140d7824 */ /* 0x000fe200078e020d */
[----:B------:R-:W-:-:S02]  /*24a0*/  F2FP.BF16.PACK_AB R33, R33, R32 ;  /* 0x000000202121723e */ /* 0x000fc400000010ff */
[----:B------:R-:W-:Y:S02]  /*24b0*/  F2FP.BF16.PACK_AB R34, R35, R34 ;  /* 0x000000222322723e */ /* 0x000fe400000010ff */
[----:B------:R-:W-:Y:S02]  /*24c0*/  F2FP.BF16.PACK_AB R37, R37, R36 ;  /* 0x000000242525723e */ /* 0x000fe400000010ff */
[----:B------:R-:W-:Y:S02]  /*24d0*/  F2FP.BF16.PACK_AB R39, R39, R38 ;  /* 0x000000262727723e */ /* 0x000fe400000010ff */
[----:B------:R-:W-:Y:S02]  /*24e0*/  F2FP.BF16.PACK_AB R41, R41, R40 ;  /* 0x000000282929723e */ /* 0x000fe400000010ff */
[----:B------:R-:W-:Y:S02]  /*24f0*/  F2FP.BF16.PACK_AB R42, R43, R42 ;  /* 0x0000002a2b2a723e */ /* 0x000fe400000010ff */
[----:B------:R-:W-:-:S02]  /*2500*/  LOP3.LUT R2, R52, R56, RZ, 0xfc, !PT ;  /* 0x0000003834027212 */ /* 0x000fc400078efcff */
[----:B------:R-:W-:Y:S02]  /*2510*/  LOP3.LUT R52, R52, 0x10, R56, 0xfe, !PT ;  /* 0x0000001034347812 */ /* 0x000fe400078efe38 */
[C---:B------:R-:W-:Y:S01]  /*2520*/  ISETP.LT.AND P1, PT, R2.reuse, 0x200, !P0 ;  /* 0x000002000200780c */ /* 0x040fe20004721270 */
[----:B------:R-:W-:Y:S01]  /*2530*/  IMAD R3, R2, 0x40, R3 ;  /* 0x0000004002037824 */ /* 0x000fe200078e0203 */
[----:B------:R-:W-:Y:S01]  /*2540*/  ISETP.LT.AND P0, PT, R52, 0x200, !P0 ;  /* 0x000002003400780c */ /* 0x000fe20004701270 */
[----:B------:R-:W-:Y:S02]  /*2550*/  STS [R0], R29 ;  /* 0x0000001d00007388 */ /* 0x000fe40000000800 */
[----:B------:R-:W-:Y:S02]  /*2560*/  IMAD.WIDE R2, R3, R60, c[0x0][0x170] ;  /* 0x00005c0003027625 */ /* 0x000fe400078e023c */
[----:B------:R-:W-:Y:S04]  /*2570*/  STS [R12], R31 ;  /* 0x0000001f0c007388 */ /* 0x000fe80000000800 */
[----:B------:R-:W-:Y:S04]  /*2580*/  STS [R8], R33 ;  /* 0x0000002108007388 */ /* 0x000fe80000000800 */
[----:B------:R-:W-:Y:S04]  /*2590*/  STS [R13], R34 ;  /* 0x000000220d007388 */ /* 0x000fe80000000800 */
[----:B------:R-:W-:Y:S06]  /*25a0*/  BAR.SYNC.DEFER_BLOCKING 0x0 ;  /* 0x0000000000007b1d */ /* 0x000fec0000010000 */
[----:B------:R-:W0:Y:S04]  /*25b0*/  LDS.128 R4, [R9] ;  /* 0x0000000009047984 */ /* 0x000e280000000c00 */
[----:B------:R-:W-:Y:S06]  /*25c0*/  BAR.SYNC.DEFER_BLOCKING 0x0 ;  /* 0x0000000000007b1d */ /* 0x000fec0000010000 */
[----:B------:R1:W-:Y:S04]  /*25d0*/  STS [R0], R37 ;  /* 0x0000002500007388 */ /* 0x0003e80000000800 */
[----:B------:R1:W-:Y:S04]  /*25e0*/  STS [R12], R39 ;  /* 0x000000270c007388 */ /* 0x0003e80000000800 */
[----:B------:R1:W-:Y:S04]  /*25f0*/  STS [R8], R41 ;  /* 0x0000002908007388 */ /* 0x0003e80000000800 */
[----:B------:R1:W-:Y:S04]  /*2600*/  STS [R13], R42 ;  /* 0x0000002a0d007388 */ /* 0x0003e80000000800 */
[----:B------:R-:W-:Y:S06]  /*2610*/  BAR.SYNC.DEFER_BLOCKING 0x0 ;  /* 0x0000000000007b1d */ /* 0x000fec0000010000 */
[----:B0-----:R1:W-:Y:S01]  /*2620*/  @P1 STG.E.128 [R2.64], R4 ;  /* 0x0000000402001986 */ /* 0x0013e2000c101d04 */
[----:B------:R-:W-:Y:S05]  /*2630*/  @!P0 EXIT ;  /* 0x000000000000894d */ /* 0x000fea0003800000 */
[----:B-1----:R-:W0:Y:S01]  /*2640*/  LDS.128 R8, [R9] ;  /* 0x0000000009087984 */ /* 0x002e220000000c00 */
[----:B------:R-:W-:-:S04]  /*2650*/  IMAD R52, R52, 0x40, R57 ;  /* 0x0000004034347824 */ /* 0x000fc800078e0239 */
[----:B------:R-:W-:-:S04]  /*2660*/  IMAD.IADD R61, R51, 0x1, R52 ;  /* 0x00000001333d7824 */ /* 0x000fc800078e0234 */
[----:B------:R-:W-:-:S05]  /*2670*/  IMAD.WIDE R60, R61, R60, c[0x0][0x170] ;  /* 0x00005c003d3c7625 */ /* 0x000fca00078e023c */
[----:B0-----:R-:W-:Y:S01]  /*2680*/  STG.E.128 [R60.64], R8 ;  /* 0x000000083c007986 */ /* 0x001fe2000c101d04 */
[----:B------:R-:W-:Y:S05]  /*2690*/  EXIT ;  /* 0x000000000000794d */ /* 0x000fea0003800000 */
.L_x_0:
[----:B------:R-:W-:-:S00]  /*26a0*/  BRA `(.L_x_0) ;  /* 0xfffffff000007947 */ /* 0x000fc0000383ffff */
[----:B------:R-:W-:-:S00]  /*26b0*/  NOP ;  /* 0x0000000000007918 */ /* 0x000fc00000000000 */
        /* <DEDUP_REMOVED lines=12> */
.L_x_1:


//--------------------- .nv.shared.triton_bmm     --------------------------
	.section	.nv.shared.triton_bmm,"aw",@nobits
	.sectionflags	@""
	.align	16
